//
// Generated by NVIDIA NVVM Compiler
//
// Compiler Build ID: CL-36424714
// Cuda compilation tools, release 13.0, V13.0.88
// Based on NVVM 20.0.0
//

.version 9.0
.target sm_100
.address_size 64

	// .globl	_Z16warp_any_nonzeroPKiPii

.visible .entry _Z16warp_any_nonzeroPKiPii(
	.param .u64 .ptr .align 1 _Z16warp_any_nonzeroPKiPii_param_0,
	.param .u64 .ptr .align 1 _Z16warp_any_nonzeroPKiPii_param_1,
	.param .u32 _Z16warp_any_nonzeroPKiPii_param_2
)
{
	.reg .pred 	%p<9>;
	.reg .b32 	%r<13>;
	.reg .b64 	%rd<9>;

	ld.param.u64 	%rd1, [_Z16warp_any_nonzeroPKiPii_param_0];
	ld.param.u64 	%rd2, [_Z16warp_any_nonzeroPKiPii_param_1];
	ld.param.u32 	%r6, [_Z16warp_any_nonzeroPKiPii_param_2];
	mov.u32 	%r7, %ctaid.x;
	mov.u32 	%r8, %ntid.x;
	mov.u32 	%r1, %tid.x;
	mad.lo.s32 	%r2, %r7, %r8, %r1;
	// begin inline asm
	activemask.b32 %r5;
	// end inline asm
	setp.ge.s32 	%p4, %r2, %r6;
	mov.pred 	%p8, 0;
	@%p4 bra 	$L__BB0_2;
	cvta.to.global.u64 	%rd3, %rd1;
	mul.wide.s32 	%rd4, %r2, 4;
	add.s64 	%rd5, %rd3, %rd4;
	ld.global.nc.u32 	%r9, [%rd5];
	setp.ne.s32 	%p8, %r9, 0;
$L__BB0_2:
	vote.sync.ballot.b32 	%r4, %p8, %r5;
	and.b32  	%r10, %r1, 31;
	setp.ne.s32 	%p6, %r10, 0;
	@%p6 bra 	$L__BB0_4;
	setp.ne.s32 	%p7, %r4, 0;
	selp.u32 	%r11, 1, 0, %p7;
	shr.u32 	%r12, %r2, 5;
	cvta.to.global.u64 	%rd6, %rd2;
	mul.wide.u32 	%rd7, %r12, 4;
	add.s64 	%rd8, %rd6, %rd7;
	st.global.u32 	[%rd8], %r11;
$L__BB0_4:
	ret;

}


// ===== COMPILED SASS (sm_100) =====

	.target	sm_100

	.elftype	@"ET_EXEC"


//--------------------- .note.nv.tkinfo           --------------------------
	.section	.note.nv.tkinfo,"",@"SHT_NOTE"
	.sectionflags	@"SHF_NOTE_NV_TKINFO"
	.tkinfo
        /*0018*/ 	.word	0x00000002
        /*0030*/ 	.string	""
        /*0030*/ 	.string	"ptxas"
        /*0030*/ 	.string	"Cuda compilation tools, release 13.0, V13.0.88"
        /*0030*/ 	.string	"Build cuda_13.0.r13.0/compiler.36424714_0"
        /*0030*/ 	.string	"-arch sm_100 -m 64 "



//--------------------- .note.nv.cuinfo           --------------------------
	.section	.note.nv.cuinfo,"",@"SHT_NOTE"
	.sectionflags	@"SHF_NOTE_NV_CUINFO"
        /*0018*/ 	.short	0x0002
        /*001a*/ 	.short	0x0064
        /*001c*/ 	.short	0x0082
	.zero		2


//--------------------- .nv.info                  --------------------------
	.section	.nv.info,"",@"SHT_CUDA_INFO"
	.align	4


	//----- nvinfo : EIATTR_REGCOUNT
	.align		4
        /*0000*/ 	.byte	0x04, 0x2f
        /*0002*/ 	.short	(.L_1 - .L_0)
	.align		4
.L_0:
        /*0004*/ 	.word	index@(_Z16warp_any_nonzeroPKiPii)
        /*0008*/ 	.word	0x00000008


	//----- nvinfo : EIATTR_FRAME_SIZE
	.align		4
.L_1:
        /*000c*/ 	.byte	0x04, 0x11
        /*000e*/ 	.short	(.L_3 - .L_2)
	.align		4
.L_2:
        /*0010*/ 	.word	index@(_Z16warp_any_nonzeroPKiPii)
        /*0014*/ 	.word	0x00000000


	//----- nvinfo : EIATTR_MIN_STACK_SIZE
	.align		4
.L_3:
        /*0018*/ 	.byte	0x04, 0x12
        /*001a*/ 	.short	(.L_5 - .L_4)
	.align		4
.L_4:
        /*001c*/ 	.word	index@(_Z16warp_any_nonzeroPKiPii)
        /*0020*/ 	.word	0x00000000
.L_5:


//--------------------- .nv.compat                --------------------------
	.section	.nv.compat,"",@"SHT_CUDA_COMPAT_INFO"
	.align	4
        /*0000*/ 	.byte	0x02, 0x09, 0x00, 0x00, 0x02, 0x02, 0x01, 0x00, 0x02, 0x05, 0x05, 0x00, 0x03, 0x07, 0x01, 0x01
        /*0010*/ 	.byte	0x02, 0x03, 0x00, 0x00, 0x02, 0x06, 0x01, 0x00, 0x04, 0x0b, 0x08, 0x00, 0x09, 0x00, 0x00, 0x00
        /*0020*/ 	.byte	0x00, 0x00, 0x00, 0x00


//--------------------- .nv.info._Z16warp_any_nonzeroPKiPii --------------------------
	.section	.nv.info._Z16warp_any_nonzeroPKiPii,"",@"SHT_CUDA_INFO"
	.sectionflags	@""
	.align	4


	//----- nvinfo : EIATTR_CUDA_API_VERSION
	.align		4
        /*0000*/ 	.byte	0x04, 0x37
        /*0002*/ 	.short	(.L_7 - .L_6)
.L_6:
        /*0004*/ 	.word	0x00000082


	//----- nvinfo : EIATTR_KPARAM_INFO
	.align		4
.L_7:
        /*0008*/ 	.byte	0x04, 0x17
        /*000a*/ 	.short	(.L_9 - .L_8)
.L_8:
        /*000c*/ 	.word	0x00000000
        /*0010*/ 	.short	0x0002
        /*0012*/ 	.short	0x0010
        /*0014*/ 	.byte	0x00, 0xf0, 0x11, 0x00


	//----- nvinfo : EIATTR_KPARAM_INFO
	.align		4
.L_9:
        /*0018*/ 	.byte	0x04, 0x17
        /*001a*/ 	.short	(.L_11 - .L_10)
.L_10:
        /*001c*/ 	.word	0x00000000
        /*0020*/ 	.short	0x0001
        /*0022*/ 	.short	0x0008
        /*0024*/ 	.byte	0x00, 0xf5, 0x21, 0x00


	//----- nvinfo : EIATTR_KPARAM_INFO
	.align		4
.L_11:
        /*0028*/ 	.byte	0x04, 0x17
        /*002a*/ 	.short	(.L_13 - .L_12)
.L_12:
        /*002c*/ 	.word	0x00000000
        /*0030*/ 	.short	0x0000
        /*0032*/ 	.short	0x0000
        /*0034*/ 	.byte	0x00, 0xf5, 0x21, 0x00


	//----- nvinfo : EIATTR_SPARSE_MMA_MASK
	.align		4
.L_13:
        /*0038*/ 	.byte	0x03, 0x50
        /*003a*/ 	.short	0x0000


	//----- nvinfo : EIATTR_MAXREG_COUNT
	.align		4
        /*003c*/ 	.byte	0x03, 0x1b
        /*003e*/ 	.short	0x00ff


	//----- nvinfo : EIATTR_MERCURY_ISA_VERSION
	.align		4
        /*0040*/ 	.byte	0x03, 0x5f
        /*0042*/ 	.short	0x0101


	//----- nvinfo : EIATTR_COOP_GROUP_MASK_REGIDS
	.align		4
        /*0044*/ 	.byte	0x04, 0x29
        /*0046*/ 	.short	(.L_15 - .L_14)


	//   ....[0]....
.L_14:
        /*0048*/ 	.word	0x05000000


	//----- nvinfo : EIATTR_COOP_GROUP_INSTR_OFFSETS
	.align		4
.L_15:
        /*004c*/ 	.byte	0x04, 0x28
        /*004e*/ 	.short	(.L_17 - .L_16)


	//   ....[0]....
.L_16:
        /*0050*/ 	.word	0x00000120


	//----- nvinfo : EIATTR_VRC_CTA_INIT_COUNT
	.align		4
.L_17:
        /*0054*/ 	.byte	0x02, 0x4a
	.zero		1
	.zero		1


	//----- nvinfo : EIATTR_EXIT_INSTR_OFFSETS
	.align		4
        /*0058*/ 	.byte	0x04, 0x1c
        /*005a*/ 	.short	(.L_19 - .L_18)


	//   ....[0]....
.L_18:
        /*005c*/ 	.word	0x00000130


	//   ....[1]....
        /*0060*/ 	.word	0x000001a0


	//----- nvinfo : EIATTR_CRS_STACK_SIZE
	.align		4
.L_19:
        /*0064*/ 	.byte	0x04, 0x1e
        /*0066*/ 	.short	(.L_21 - .L_20)
.L_20:
        /*0068*/ 	.word	0x00000000


	//----- nvinfo : EIATTR_CBANK_PARAM_SIZE
	.align		4
.L_21:
        /*006c*/ 	.byte	0x03, 0x19
        /*006e*/ 	.short	0x0014


	//----- nvinfo : EIATTR_PARAM_CBANK
	.align		4
        /*0070*/ 	.byte	0x04, 0x0a
        /*0072*/ 	.short	(.L_23 - .L_22)
	.align		4
.L_22:
        /*0074*/ 	.word	index@(.nv.constant0._Z16warp_any_nonzeroPKiPii)
        /*0078*/ 	.short	0x0380
        /*007a*/ 	.short	0x0014


	//----- nvinfo : EIATTR_SW_WAR
	.align		4
.L_23:
        /*007c*/ 	.byte	0x04, 0x36
        /*007e*/ 	.short	(.L_25 - .L_24)
.L_24:
        /*0080*/ 	.word	0x00000008
.L_25:


//--------------------- .nv.callgraph             --------------------------
	.section	.nv.callgraph,"",@"SHT_CUDA_CALLGRAPH"
	.align	4
	.sectionentsize	8
	.align		4
        /*0000*/ 	.word	0x00000000
	.align		4
        /*0004*/ 	.word	0xffffffff
	.align		4
        /*0008*/ 	.word	0x00000000
	.align		4
        /*000c*/ 	.word	0xfffffffe
	.align		4
        /*0010*/ 	.word	0x00000000
	.align		4
        /*0014*/ 	.word	0xfffffffd
	.align		4
        /*0018*/ 	.word	0x00000000
	.align		4
        /*001c*/ 	.word	0xfffffffc


//--------------------- .text._Z16warp_any_nonzeroPKiPii --------------------------
	.section	.text._Z16warp_any_nonzeroPKiPii,"ax",@progbits
	.align	128
        .global         _Z16warp_any_nonzeroPKiPii
        .type           _Z16warp_any_nonzeroPKiPii,@function
        .size           _Z16warp_any_nonzeroPKiPii,(.L_x_3 - _Z16warp_any_nonzeroPKiPii)
        .other          _Z16warp_any_nonzeroPKiPii,@"STO_CUDA_ENTRY STV_DEFAULT"
_Z16warp_any_nonzeroPKiPii:
.text._Z16warp_any_nonzeroPKiPii:
[----:B------:R-:W-:Y:S01]  /*0000*/  LDC R1, c[0x0][0x37c] ;  /* 0x0000df00ff017b82 */ /* 0x000fe20000000800 */
[----:B------:R-:W0:Y:S07]  /*0010*/  S2R R0, SR_TID.X ;  /* 0x0000000000007919 */ /* 0x000e2e0000002100 */
[----:B------:R-:W1:Y:S01]  /*0020*/  S2UR UR4, SR_CTAID.X ;  /* 0x00000000000479c3 */ /* 0x000e620000002500 */
[----:B------:R-:W2:Y:S01]  /*0030*/  LDCU UR5, c[0x0][0x390] ;  /* 0x00007200ff0577ac */ /* 0x000ea20008000800 */
[----:B------:R-:W-:Y:S01]  /*0040*/  BSSY.RECONVERGENT B0, `(.L_x_0) ;  /* 0x000000d000007945 */ /* 0x000fe20003800200 */
[----:B------:R-:W-:-:S05]  /*0050*/  PLOP3.LUT P0, PT, PT, PT, PT, 0x8, 0x80 ;  /* 0x000000000080781c */ /* 0x000fca0003f0e170 */
[----:B------:R-:W1:Y:S01]  /*0060*/  LDC R5, c[0x0][0x360] ;  /* 0x0000d800ff057b82 */ /* 0x000e620000000800 */
[----:B0-----:R-:W-:Y:S01]  /*0070*/  LOP3.LUT P1, RZ, R0, 0x1f, RZ, 0xc0, !PT ;  /* 0x0000001f00ff7812 */ /* 0x001fe2000782c0ff */
[----:B-1----:R-:W-:Y:S01]  /*0080*/  IMAD R5, R5, UR4, R0 ;  /* 0x0000000405057c24 */ /* 0x002fe2000f8e0200 */
[----:B------:R-:W-:-:S04]  /*0090*/  VOTE.ANY R0, PT, PT ;  /* 0x0000000000007806 */ /* 0x000fc800038e0100 */
[----:B--2---:R-:W-:Y:S01]  /*00a0*/  ISETP.GE.AND P2, PT, R5, UR5, PT ;  /* 0x0000000505007c0c */ /* 0x004fe2000bf46270 */
[----:B------:R-:W0:-:S12]  /*00b0*/  LDCU.64 UR4, c[0x0][0x358] ;  /* 0x00006b00ff0477ac */ /* 0x000e180008000a00 */
[----:B------:R-:W-:Y:S05]  /*00c0*/  @P2 BRA `(.L_x_1) ;  /* 0x0000000000102947 */ /* 0x000fea0003800000 */
[----:B------:R-:W1:Y:S02]  /*00d0*/  LDC.64 R2, c[0x0][0x380] ;  /* 0x0000e000ff027b82 */ /* 0x000e640000000a00 */
[----:B-1----:R-:W-:-:S06]  /*00e0*/  IMAD.WIDE R2, R5, 0x4, R2 ;  /* 0x0000000405027825 */ /* 0x002fcc00078e0202 */
[----:B0-----:R-:W2:Y:S02]  /*00f0*/  LDG.E.CONSTANT R2, desc[UR4][R2.64] ;  /* 0x0000000402027981 */ /* 0x001ea4000c1e9900 */
[----:B--2---:R-:W-:-:S13]  /*0100*/  ISETP.NE.AND P0, PT, R2, RZ, PT ;  /* 0x000000ff0200720c */ /* 0x004fda0003f05270 */
.L_x_1:
[----:B0-----:R-:W-:Y:S05]  /*0110*/  BSYNC.RECONVERGENT B0 ;  /* 0x0000000000007941 */ /* 0x001fea0003800200 */
.L_x_0:
[----:B------:R-:W-:Y:S01]  /*0120*/  VOTE.ANY R0, PT, P0 ;  /* 0x0000000000007806 */ /* 0x000fe200000e0100 */
[----:B------:R-:W-:Y:S06]  /*0130*/  @P1 EXIT ;  /* 0x000000000000194d */ /* 0x000fec0003800000 */
[----:B------:R-:W0:Y:S01]  /*0140*/  LDC.64 R2, c[0x0][0x388] ;  /* 0x0000e200ff027b82 */ /* 0x000e220000000a00 */
[----:B------:R-:W-:Y:S02]  /*0150*/  SHF.R.U32.HI R5, RZ, 0x5, R5 ;  /* 0x00000005ff057819 */ /* 0x000fe40000011605 */
[----:B------:R-:W-:-:S03]  /*0160*/  ISETP.NE.AND P0, PT, R0, RZ, PT ;  /* 0x000000ff0000720c */ /* 0x000fc60003f05270 */
[----:B0-----:R-:W-:Y:S01]  /*0170*/  IMAD.WIDE.U32 R2, R5, 0x4, R2 ;  /* 0x0000000405027825 */ /* 0x001fe200078e0002 */
[----:B------:R-:W-:-:S05]  /*0180*/  SEL R5, RZ, 0x1, !P0 ;  /* 0x00000001ff057807 */ /* 0x000fca0004000000 */
[----:B------:R-:W-:Y:S01]  /*0190*/  STG.E desc[UR4][R2.64], R5 ;  /* 0x0000000502007986 */ /* 0x000fe2000c101904 */
[----:B------:R-:W-:Y:S05]  /*01a0*/  EXIT ;  /* 0x000000000000794d */ /* 0x000fea0003800000 */
.L_x_2:
[----:B------:R-:W-:-:S00]  /*01b0*/  BRA `(.L_x_2) ;  /* 0xfffffffc00fc7947 */ /* 0x000fc0000383ffff */
[----:B------:R-:W-:-:S00]  /*01c0*/  NOP ;  /* 0x0000000000007918 */ /* 0x000fc00000000000 */
        /* <DEDUP_REMOVED lines=11> */
.L_x_3:


//--------------------- .nv.shared.reserved.0     --------------------------
	.section	.nv.shared.reserved.0,"aw",@nobits
	.weak		__nv_reservedSMEM_offset_0_alias
	.size		__nv_reservedSMEM_offset_0_alias, 0, 64
	.other		__nv_reservedSMEM_offset_0_alias,@"STO_CUDA_RESERVED_SHARED STV_DEFAULT"
__nv_reservedSMEM_offset_0_alias:
	.zero		0
	.zero		64


//--------------------- .nv.constant0._Z16warp_any_nonzeroPKiPii --------------------------
	.section	.nv.constant0._Z16warp_any_nonzeroPKiPii,"a",@progbits
	.sectionflags	@""
	.align	4
.nv.constant0._Z16warp_any_nonzeroPKiPii:
	.zero		916


//--------------------- SYMBOLS --------------------------

	.type		.nv.reservedSmem.offset0,@object
	.size		.nv.reservedSmem.offset0,0x4
